//
// Generated by NVIDIA NVVM Compiler
//
// Compiler Build ID: CL-36424714
// Cuda compilation tools, release 13.0, V13.0.88
// Based on NVVM 20.0.0
//

.version 9.0
.target sm_100
.address_size 64

	// .globl	_Z3sumIfffEvPKT_PKT0_PT1_m

.visible .entry _Z3sumIfffEvPKT_PKT0_PT1_m(
	.param .u64 .ptr .align 1 _Z3sumIfffEvPKT_PKT0_PT1_m_param_0,
	.param .u64 .ptr .align 1 _Z3sumIfffEvPKT_PKT0_PT1_m_param_1,
	.param .u64 .ptr .align 1 _Z3sumIfffEvPKT_PKT0_PT1_m_param_2,
	.param .u64 _Z3sumIfffEvPKT_PKT0_PT1_m_param_3
)
{
	.reg .pred 	%p<2>;
	.reg .b32 	%r<5>;
	.reg .b32 	%f<4>;
	.reg .b64 	%rd<13>;

	ld.param.u64 	%rd2, [_Z3sumIfffEvPKT_PKT0_PT1_m_param_0];
	ld.param.u64 	%rd3, [_Z3sumIfffEvPKT_PKT0_PT1_m_param_1];
	ld.param.u64 	%rd4, [_Z3sumIfffEvPKT_PKT0_PT1_m_param_2];
	ld.param.u64 	%rd5, [_Z3sumIfffEvPKT_PKT0_PT1_m_param_3];
	mov.u32 	%r1, %tid.x;
	mov.u32 	%r2, %ntid.x;
	mov.u32 	%r3, %ctaid.x;
	mad.lo.s32 	%r4, %r2, %r3, %r1;
	cvt.s64.s32 	%rd1, %r4;
	setp.le.u64 	%p1, %rd5, %rd1;
	@%p1 bra 	$L__BB0_2;
	cvta.to.global.u64 	%rd6, %rd2;
	cvta.to.global.u64 	%rd7, %rd3;
	cvta.to.global.u64 	%rd8, %rd4;
	shl.b64 	%rd9, %rd1, 2;
	add.s64 	%rd10, %rd6, %rd9;
	ld.global.f32 	%f1, [%rd10];
	add.s64 	%rd11, %rd7, %rd9;
	ld.global.f32 	%f2, [%rd11];
	add.f32 	%f3, %f1, %f2;
	add.s64 	%rd12, %rd8, %rd9;
	st.global.f32 	[%rd12], %f3;
$L__BB0_2:
	ret;

}


// ===== COMPILED SASS (sm_100) =====

	.target	sm_100

	.elftype	@"ET_EXEC"


//--------------------- .note.nv.tkinfo           --------------------------
	.section	.note.nv.tkinfo,"",@"SHT_NOTE"
	.sectionflags	@"SHF_NOTE_NV_TKINFO"
	.tkinfo
        /*0018*/ 	.word	0x00000002
        /*0030*/ 	.string	""
        /*0030*/ 	.string	"ptxas"
        /*0030*/ 	.string	"Cuda compilation tools, release 13.0, V13.0.88"
        /*0030*/ 	.string	"Build cuda_13.0.r13.0/compiler.36424714_0"
        /*0030*/ 	.string	"-arch sm_100 -m 64 "



//--------------------- .note.nv.cuinfo           --------------------------
	.section	.note.nv.cuinfo,"",@"SHT_NOTE"
	.sectionflags	@"SHF_NOTE_NV_CUINFO"
        /*0018*/ 	.short	0x0002
        /*001a*/ 	.short	0x0064
        /*001c*/ 	.short	0x0082
	.zero		2


//--------------------- .nv.info                  --------------------------
	.section	.nv.info,"",@"SHT_CUDA_INFO"
	.align	4


	//----- nvinfo : EIATTR_REGCOUNT
	.align		4
        /*0000*/ 	.byte	0x04, 0x2f
        /*0002*/ 	.short	(.L_1 - .L_0)
	.align		4
.L_0:
        /*0004*/ 	.word	index@(_Z3sumIfffEvPKT_PKT0_PT1_m)
        /*0008*/ 	.word	0x0000000c


	//----- nvinfo : EIATTR_FRAME_SIZE
	.align		4
.L_1:
        /*000c*/ 	.byte	0x04, 0x11
        /*000e*/ 	.short	(.L_3 - .L_2)
	.align		4
.L_2:
        /*0010*/ 	.word	index@(_Z3sumIfffEvPKT_PKT0_PT1_m)
        /*0014*/ 	.word	0x00000000


	//----- nvinfo : EIATTR_MIN_STACK_SIZE
	.align		4
.L_3:
        /*0018*/ 	.byte	0x04, 0x12
        /*001a*/ 	.short	(.L_5 - .L_4)
	.align		4
.L_4:
        /*001c*/ 	.word	index@(_Z3sumIfffEvPKT_PKT0_PT1_m)
        /*0020*/ 	.word	0x00000000
.L_5:


//--------------------- .nv.compat                --------------------------
	.section	.nv.compat,"",@"SHT_CUDA_COMPAT_INFO"
	.align	4
        /*0000*/ 	.byte	0x02, 0x09, 0x00, 0x00, 0x02, 0x02, 0x01, 0x00, 0x02, 0x05, 0x05, 0x00, 0x03, 0x07, 0x01, 0x01
        /*0010*/ 	.byte	0x02, 0x03, 0x00, 0x00, 0x02, 0x06, 0x01, 0x00, 0x04, 0x0b, 0x08, 0x00, 0x09, 0x00, 0x00, 0x00
        /*0020*/ 	.byte	0x00, 0x00, 0x00, 0x00


//--------------------- .nv.info._Z3sumIfffEvPKT_PKT0_PT1_m --------------------------
	.section	.nv.info._Z3sumIfffEvPKT_PKT0_PT1_m,"",@"SHT_CUDA_INFO"
	.sectionflags	@""
	.align	4


	//----- nvinfo : EIATTR_CUDA_API_VERSION
	.align		4
        /*0000*/ 	.byte	0x04, 0x37
        /*0002*/ 	.short	(.L_7 - .L_6)
.L_6:
        /*0004*/ 	.word	0x00000082


	//----- nvinfo : EIATTR_KPARAM_INFO
	.align		4
.L_7:
        /*0008*/ 	.byte	0x04, 0x17
        /*000a*/ 	.short	(.L_9 - .L_8)
.L_8:
        /*000c*/ 	.word	0x00000000
        /*0010*/ 	.short	0x0003
        /*0012*/ 	.short	0x0018
        /*0014*/ 	.byte	0x00, 0xf0, 0x21, 0x00


	//----- nvinfo : EIATTR_KPARAM_INFO
	.align		4
.L_9:
        /*0018*/ 	.byte	0x04, 0x17
        /*001a*/ 	.short	(.L_11 - .L_10)
.L_10:
        /*001c*/ 	.word	0x00000000
        /*0020*/ 	.short	0x0002
        /*0022*/ 	.short	0x0010
        /*0024*/ 	.byte	0x00, 0xf5, 0x21, 0x00


	//----- nvinfo : EIATTR_KPARAM_INFO
	.align		4
.L_11:
        /*0028*/ 	.byte	0x04, 0x17
        /*002a*/ 	.short	(.L_13 - .L_12)
.L_12:
        /*002c*/ 	.word	0x00000000
        /*0030*/ 	.short	0x0001
        /*0032*/ 	.short	0x0008
        /*0034*/ 	.byte	0x00, 0xf5, 0x21, 0x00


	//----- nvinfo : EIATTR_KPARAM_INFO
	.align		4
.L_13:
        /*0038*/ 	.byte	0x04, 0x17
        /*003a*/ 	.short	(.L_15 - .L_14)
.L_14:
        /*003c*/ 	.word	0x00000000
        /*0040*/ 	.short	0x0000
        /*0042*/ 	.short	0x0000
        /*0044*/ 	.byte	0x00, 0xf5, 0x21, 0x00


	//----- nvinfo : EIATTR_SPARSE_MMA_MASK
	.align		4
.L_15:
        /*0048*/ 	.byte	0x03, 0x50
        /*004a*/ 	.short	0x0000


	//----- nvinfo : EIATTR_MAXREG_COUNT
	.align		4
        /*004c*/ 	.byte	0x03, 0x1b
        /*004e*/ 	.short	0x00ff


	//----- nvinfo : EIATTR_MERCURY_ISA_VERSION
	.align		4
        /*0050*/ 	.byte	0x03, 0x5f
        /*0052*/ 	.short	0x0101


	//----- nvinfo : EIATTR_VRC_CTA_INIT_COUNT
	.align		4
        /*0054*/ 	.byte	0x02, 0x4a
	.zero		1
	.zero		1


	//----- nvinfo : EIATTR_EXIT_INSTR_OFFSETS
	.align		4
        /*0058*/ 	.byte	0x04, 0x1c
        /*005a*/ 	.short	(.L_17 - .L_16)


	//   ....[0]....
.L_16:
        /*005c*/ 	.word	0x00000090


	//   ....[1]....
        /*0060*/ 	.word	0x00000190


	//----- nvinfo : EIATTR_CBANK_PARAM_SIZE
	.align		4
.L_17:
        /*0064*/ 	.byte	0x03, 0x19
        /*0066*/ 	.short	0x0020


	//----- nvinfo : EIATTR_PARAM_CBANK
	.align		4
        /*0068*/ 	.byte	0x04, 0x0a
        /*006a*/ 	.short	(.L_19 - .L_18)
	.align		4
.L_18:
        /*006c*/ 	.word	index@(.nv.constant0._Z3sumIfffEvPKT_PKT0_PT1_m)
        /*0070*/ 	.short	0x0380
        /*0072*/ 	.short	0x0020


	//----- nvinfo : EIATTR_SW_WAR
	.align		4
.L_19:
        /*0074*/ 	.byte	0x04, 0x36
        /*0076*/ 	.short	(.L_21 - .L_20)
.L_20:
        /*0078*/ 	.word	0x00000008
.L_21:


//--------------------- .nv.callgraph             --------------------------
	.section	.nv.callgraph,"",@"SHT_CUDA_CALLGRAPH"
	.align	4
	.sectionentsize	8
	.align		4
        /*0000*/ 	.word	0x00000000
	.align		4
        /*0004*/ 	.word	0xffffffff
	.align		4
        /*0008*/ 	.word	0x00000000
	.align		4
        /*000c*/ 	.word	0xfffffffe
	.align		4
        /*0010*/ 	.word	0x00000000
	.align		4
        /*0014*/ 	.word	0xfffffffd
	.align		4
        /*0018*/ 	.word	0x00000000
	.align		4
        /*001c*/ 	.word	0xfffffffc


//--------------------- .text._Z3sumIfffEvPKT_PKT0_PT1_m --------------------------
	.section	.text._Z3sumIfffEvPKT_PKT0_PT1_m,"ax",@progbits
	.align	128
        .global         _Z3sumIfffEvPKT_PKT0_PT1_m
        .type           _Z3sumIfffEvPKT_PKT0_PT1_m,@function
        .size           _Z3sumIfffEvPKT_PKT0_PT1_m,(.L_x_1 - _Z3sumIfffEvPKT_PKT0_PT1_m)
        .other          _Z3sumIfffEvPKT_PKT0_PT1_m,@"STO_CUDA_ENTRY STV_DEFAULT"
_Z3sumIfffEvPKT_PKT0_PT1_m:
.text._Z3sumIfffEvPKT_PKT0_PT1_m:
[----:B------:R-:W-:Y:S01]  /*0000*/  LDC R1, c[0x0][0x37c] ;  /* 0x0000df00ff017b82 */ /* 0x000fe20000000800 */
[----:B------:R-:W0:Y:S01]  /*0010*/  S2R R0, SR_TID.X ;  /* 0x0000000000007919 */ /* 0x000e220000002100 */
[----:B------:R-:W0:Y:S01]  /*0020*/  LDCU UR4, c[0x0][0x360] ;  /* 0x00006c00ff0477ac */ /* 0x000e220008000800 */
[----:B------:R-:W0:Y:S01]  /*0030*/  S2R R3, SR_CTAID.X ;  /* 0x0000000000037919 */ /* 0x000e220000002500 */
[----:B------:R-:W1:Y:S01]  /*0040*/  LDCU.64 UR6, c[0x0][0x398] ;  /* 0x00007300ff0677ac */ /* 0x000e620008000a00 */
[----:B0-----:R-:W-:-:S05]  /*0050*/  IMAD R0, R3, UR4, R0 ;  /* 0x0000000403007c24 */ /* 0x001fca000f8e0200 */
[----:B-1----:R-:W-:Y:S02]  /*0060*/  ISETP.GE.U32.AND P0, PT, R0, UR6, PT ;  /* 0x0000000600007c0c */ /* 0x002fe4000bf06070 */
[----:B------:R-:W-:-:S04]  /*0070*/  SHF.R.S32.HI R3, RZ, 0x1f, R0 ;  /* 0x0000001fff037819 */ /* 0x000fc80000011400 */
[----:B------:R-:W-:-:S13]  /*0080*/  ISETP.GE.U32.AND.EX P0, PT, R3, UR7, PT, P0 ;  /* 0x0000000703007c0c */ /* 0x000fda000bf06100 */
[----:B------:R-:W-:Y:S05]  /*0090*/  @P0 EXIT ;  /* 0x000000000000094d */ /* 0x000fea0003800000 */
[----:B------:R-:W0:Y:S01]  /*00a0*/  LDCU.128 UR8, c[0x0][0x380] ;  /* 0x00007000ff0877ac */ /* 0x000e220008000c00 */
[C---:B------:R-:W-:Y:S01]  /*00b0*/  IMAD.SHL.U32 R6, R0.reuse, 0x4, RZ ;  /* 0x0000000400067824 */ /* 0x040fe200078e00ff */
[----:B------:R-:W-:Y:S01]  /*00c0*/  SHF.L.U64.HI R0, R0, 0x2, R3 ;  /* 0x0000000200007819 */ /* 0x000fe20000010203 */
[----:B------:R-:W1:Y:S01]  /*00d0*/  LDCU.64 UR4, c[0x0][0x358] ;  /* 0x00006b00ff0477ac */ /* 0x000e620008000a00 */
[----:B------:R-:W2:Y:S02]  /*00e0*/  LDCU.64 UR6, c[0x0][0x390] ;  /* 0x00007200ff0677ac */ /* 0x000ea40008000a00 */
[C---:B0-----:R-:W-:Y:S02]  /*00f0*/  IADD3 R4, P1, PT, R6.reuse, UR10, RZ ;  /* 0x0000000a06047c10 */ /* 0x041fe4000ff3e0ff */
[----:B------:R-:W-:Y:S02]  /*0100*/  IADD3 R2, P0, PT, R6, UR8, RZ ;  /* 0x0000000806027c10 */ /* 0x000fe4000ff1e0ff */
[----:B------:R-:W-:-:S02]  /*0110*/  IADD3.X R5, PT, PT, R0, UR11, RZ, P1, !PT ;  /* 0x0000000b00057c10 */ /* 0x000fc40008ffe4ff */
[----:B------:R-:W-:-:S04]  /*0120*/  IADD3.X R3, PT, PT, R0, UR9, RZ, P0, !PT ;  /* 0x0000000900037c10 */ /* 0x000fc800087fe4ff */
[----:B-1----:R-:W3:Y:S04]  /*0130*/  LDG.E R5, desc[UR4][R4.64] ;  /* 0x0000000404057981 */ /* 0x002ee8000c1e1900 */
[----:B------:R-:W3:Y:S01]  /*0140*/  LDG.E R2, desc[UR4][R2.64] ;  /* 0x0000000402027981 */ /* 0x000ee2000c1e1900 */
[----:B--2---:R-:W-:-:S04]  /*0150*/  IADD3 R6, P0, PT, R6, UR6, RZ ;  /* 0x0000000606067c10 */ /* 0x004fc8000ff1e0ff */
[----:B------:R-:W-:Y:S01]  /*0160*/  IADD3.X R7, PT, PT, R0, UR7, RZ, P0, !PT ;  /* 0x0000000700077c10 */ /* 0x000fe200087fe4ff */
[----:B---3--:R-:W-:-:S05]  /*0170*/  FADD R9, R2, R5 ;  /* 0x0000000502097221 */ /* 0x008fca0000000000 */
[----:B------:R-:W-:Y:S01]  /*0180*/  STG.E desc[UR4][R6.64], R9 ;  /* 0x0000000906007986 */ /* 0x000fe2000c101904 */
[----:B------:R-:W-:Y:S05]  /*0190*/  EXIT ;  /* 0x000000000000794d */ /* 0x000fea0003800000 */
.L_x_0:
[----:B------:R-:W-:-:S00]  /*01a0*/  BRA `(.L_x_0) ;  /* 0xfffffffc00fc7947 */ /* 0x000fc0000383ffff */
[----:B------:R-:W-:-:S00]  /*01b0*/  NOP ;  /* 0x0000000000007918 */ /* 0x000fc00000000000 */
        /* <DEDUP_REMOVED lines=12> */
.L_x_1:


//--------------------- .nv.shared.reserved.0     --------------------------
	.section	.nv.shared.reserved.0,"aw",@nobits
	.weak		__nv_reservedSMEM_offset_0_alias
	.size		__nv_reservedSMEM_offset_0_alias, 0, 64
	.other		__nv_reservedSMEM_offset_0_alias,@"STO_CUDA_RESERVED_SHARED STV_DEFAULT"
__nv_reservedSMEM_offset_0_alias:
	.zero		0
	.zero		64


//--------------------- .nv.constant0._Z3sumIfffEvPKT_PKT0_PT1_m --------------------------
	.section	.nv.constant0._Z3sumIfffEvPKT_PKT0_PT1_m,"a",@progbits
	.sectionflags	@""
	.align	4
.nv.constant0._Z3sumIfffEvPKT_PKT0_PT1_m:
	.zero		928


//--------------------- SYMBOLS --------------------------

	.type		.nv.reservedSmem.offset0,@object
	.size		.nv.reservedSmem.offset0,0x4
